//
// Generated by NVIDIA NVVM Compiler
//
// Compiler Build ID: CL-36424714
// Cuda compilation tools, release 13.0, V13.0.88
// Based on NVVM 20.0.0
//

.version 9.0
.target sm_100
.address_size 64

	// .globl	_Z17conv_naive_kernelPdS_S_iiiiii

.visible .entry _Z17conv_naive_kernelPdS_S_iiiiii(
	.param .u64 .ptr .align 1 _Z17conv_naive_kernelPdS_S_iiiiii_param_0,
	.param .u64 .ptr .align 1 _Z17conv_naive_kernelPdS_S_iiiiii_param_1,
	.param .u64 .ptr .align 1 _Z17conv_naive_kernelPdS_S_iiiiii_param_2,
	.param .u32 _Z17conv_naive_kernelPdS_S_iiiiii_param_3,
	.param .u32 _Z17conv_naive_kernelPdS_S_iiiiii_param_4,
	.param .u32 _Z17conv_naive_kernelPdS_S_iiiiii_param_5,
	.param .u32 _Z17conv_naive_kernelPdS_S_iiiiii_param_6,
	.param .u32 _Z17conv_naive_kernelPdS_S_iiiiii_param_7,
	.param .u32 _Z17conv_naive_kernelPdS_S_iiiiii_param_8
)
{
	.reg .pred 	%p<12>;
	.reg .b32 	%r<73>;
	.reg .b64 	%rd<27>;
	.reg .b64 	%fd<75>;

	ld.param.u64 	%rd6, [_Z17conv_naive_kernelPdS_S_iiiiii_param_0];
	ld.param.u64 	%rd7, [_Z17conv_naive_kernelPdS_S_iiiiii_param_1];
	ld.param.u64 	%rd5, [_Z17conv_naive_kernelPdS_S_iiiiii_param_2];
	ld.param.u32 	%r33, [_Z17conv_naive_kernelPdS_S_iiiiii_param_3];
	ld.param.u32 	%r34, [_Z17conv_naive_kernelPdS_S_iiiiii_param_4];
	ld.param.u32 	%r35, [_Z17conv_naive_kernelPdS_S_iiiiii_param_5];
	ld.param.u32 	%r36, [_Z17conv_naive_kernelPdS_S_iiiiii_param_7];
	ld.param.u32 	%r37, [_Z17conv_naive_kernelPdS_S_iiiiii_param_8];
	cvta.to.global.u64 	%rd1, %rd6;
	cvta.to.global.u64 	%rd2, %rd7;
	mov.u32 	%r38, %ctaid.x;
	mov.u32 	%r39, %ntid.x;
	mov.u32 	%r40, %tid.x;
	mad.lo.s32 	%r1, %r38, %r39, %r40;
	mov.u32 	%r41, %ctaid.y;
	mov.u32 	%r42, %ntid.y;
	mov.u32 	%r43, %tid.y;
	mad.lo.s32 	%r2, %r41, %r42, %r43;
	mov.u32 	%r3, %ctaid.z;
	setp.lt.s32 	%p1, %r33, 1;
	mov.f64 	%fd73, 0d0000000000000000;
	@%p1 bra 	$L__BB0_17;
	mul.lo.s32 	%r4, %r33, %r3;
	min.s32 	%r44, %r36, %r37;
	setp.lt.s32 	%p2, %r44, 1;
	@%p2 bra 	$L__BB0_17;
	and.b32  	%r5, %r37, 7;
	and.b32  	%r6, %r37, 3;
	and.b32  	%r7, %r37, 2147483640;
	and.b32  	%r8, %r37, 1;
	neg.s32 	%r9, %r7;
	add.s64 	%rd3, %rd2, -24;
	add.s64 	%rd4, %rd1, 32;
	add.s32 	%r10, %r35, 2;
	add.s32 	%r11, %r34, 2;
	mov.f64 	%fd73, 0d0000000000000000;
	mov.b32 	%r65, 0;
$L__BB0_3:
	add.s32 	%r47, %r65, %r4;
	mad.lo.s32 	%r15, %r47, %r36, %r36;
	mad.lo.s32 	%r14, %r65, %r11, %r2;
	mov.b32 	%r66, 0;
$L__BB0_4:
	setp.lt.u32 	%p3, %r37, 8;
	not.b32 	%r49, %r66;
	add.s32 	%r50, %r15, %r49;
	mad.lo.s32 	%r17, %r50, %r37, %r37;
	add.s32 	%r51, %r14, %r66;
	mad.lo.s32 	%r18, %r51, %r10, %r1;
	mov.b32 	%r71, 0;
	@%p3 bra 	$L__BB0_7;
	sub.s32 	%r52, %r15, %r66;
	mad.lo.s32 	%r68, %r37, %r52, -1;
	mov.u32 	%r67, %r18;
	mov.u32 	%r69, %r9;
$L__BB0_6:
	.pragma "nounroll";
	mul.wide.s32 	%rd8, %r68, 8;
	add.s64 	%rd9, %rd3, %rd8;
	mul.wide.s32 	%rd10, %r67, 8;
	add.s64 	%rd11, %rd4, %rd10;
	ld.global.f64 	%fd20, [%rd9+24];
	ld.global.f64 	%fd21, [%rd11+-32];
	fma.rn.f64 	%fd22, %fd20, %fd21, %fd73;
	ld.global.f64 	%fd23, [%rd9+16];
	ld.global.f64 	%fd24, [%rd11+-24];
	fma.rn.f64 	%fd25, %fd23, %fd24, %fd22;
	ld.global.f64 	%fd26, [%rd9+8];
	ld.global.f64 	%fd27, [%rd11+-16];
	fma.rn.f64 	%fd28, %fd26, %fd27, %fd25;
	ld.global.f64 	%fd29, [%rd9];
	ld.global.f64 	%fd30, [%rd11+-8];
	fma.rn.f64 	%fd31, %fd29, %fd30, %fd28;
	ld.global.f64 	%fd32, [%rd9+-8];
	ld.global.f64 	%fd33, [%rd11];
	fma.rn.f64 	%fd34, %fd32, %fd33, %fd31;
	ld.global.f64 	%fd35, [%rd9+-16];
	ld.global.f64 	%fd36, [%rd11+8];
	fma.rn.f64 	%fd37, %fd35, %fd36, %fd34;
	ld.global.f64 	%fd38, [%rd9+-24];
	ld.global.f64 	%fd39, [%rd11+16];
	fma.rn.f64 	%fd40, %fd38, %fd39, %fd37;
	ld.global.f64 	%fd41, [%rd9+-32];
	ld.global.f64 	%fd42, [%rd11+24];
	fma.rn.f64 	%fd73, %fd41, %fd42, %fd40;
	add.s32 	%r69, %r69, 8;
	add.s32 	%r68, %r68, -8;
	add.s32 	%r67, %r67, 8;
	setp.eq.s32 	%p4, %r69, 0;
	mov.u32 	%r71, %r7;
	@%p4 bra 	$L__BB0_7;
	bra.uni 	$L__BB0_6;
$L__BB0_7:
	setp.eq.s32 	%p5, %r5, 0;
	@%p5 bra 	$L__BB0_15;
	add.s32 	%r53, %r5, -1;
	setp.lt.u32 	%p6, %r53, 3;
	@%p6 bra 	$L__BB0_10;
	not.b32 	%r54, %r71;
	add.s32 	%r55, %r17, %r54;
	add.s32 	%r56, %r18, %r71;
	mul.wide.s32 	%rd12, %r55, 8;
	add.s64 	%rd13, %rd2, %rd12;
	ld.global.f64 	%fd44, [%rd13];
	mul.wide.s32 	%rd14, %r56, 8;
	add.s64 	%rd15, %rd1, %rd14;
	ld.global.f64 	%fd45, [%rd15];
	fma.rn.f64 	%fd46, %fd44, %fd45, %fd73;
	ld.global.f64 	%fd47, [%rd13+-8];
	ld.global.f64 	%fd48, [%rd15+8];
	fma.rn.f64 	%fd49, %fd47, %fd48, %fd46;
	ld.global.f64 	%fd50, [%rd13+-16];
	ld.global.f64 	%fd51, [%rd15+16];
	fma.rn.f64 	%fd52, %fd50, %fd51, %fd49;
	ld.global.f64 	%fd53, [%rd13+-24];
	ld.global.f64 	%fd54, [%rd15+24];
	fma.rn.f64 	%fd73, %fd53, %fd54, %fd52;
	add.s32 	%r71, %r71, 4;
$L__BB0_10:
	setp.eq.s32 	%p7, %r6, 0;
	@%p7 bra 	$L__BB0_15;
	setp.eq.s32 	%p8, %r6, 1;
	@%p8 bra 	$L__BB0_13;
	not.b32 	%r57, %r71;
	add.s32 	%r58, %r17, %r57;
	add.s32 	%r59, %r18, %r71;
	mul.wide.s32 	%rd16, %r58, 8;
	add.s64 	%rd17, %rd2, %rd16;
	ld.global.f64 	%fd56, [%rd17];
	mul.wide.s32 	%rd18, %r59, 8;
	add.s64 	%rd19, %rd1, %rd18;
	ld.global.f64 	%fd57, [%rd19];
	fma.rn.f64 	%fd58, %fd56, %fd57, %fd73;
	ld.global.f64 	%fd59, [%rd17+-8];
	ld.global.f64 	%fd60, [%rd19+8];
	fma.rn.f64 	%fd73, %fd59, %fd60, %fd58;
	add.s32 	%r71, %r71, 2;
$L__BB0_13:
	setp.eq.s32 	%p9, %r8, 0;
	@%p9 bra 	$L__BB0_15;
	not.b32 	%r60, %r71;
	add.s32 	%r61, %r17, %r60;
	add.s32 	%r62, %r18, %r71;
	mul.wide.s32 	%rd20, %r61, 8;
	add.s64 	%rd21, %rd2, %rd20;
	ld.global.f64 	%fd61, [%rd21];
	mul.wide.s32 	%rd22, %r62, 8;
	add.s64 	%rd23, %rd1, %rd22;
	ld.global.f64 	%fd62, [%rd23];
	fma.rn.f64 	%fd73, %fd61, %fd62, %fd73;
$L__BB0_15:
	add.s32 	%r66, %r66, 1;
	setp.ne.s32 	%p10, %r66, %r36;
	@%p10 bra 	$L__BB0_4;
	add.s32 	%r65, %r65, 1;
	setp.ne.s32 	%p11, %r65, %r33;
	@%p11 bra 	$L__BB0_3;
$L__BB0_17:
	cvta.to.global.u64 	%rd24, %rd5;
	mad.lo.s32 	%r63, %r34, %r3, %r2;
	mad.lo.s32 	%r64, %r63, %r35, %r1;
	mul.wide.s32 	%rd25, %r64, 8;
	add.s64 	%rd26, %rd24, %rd25;
	st.global.f64 	[%rd26], %fd73;
	ret;

}


// ===== COMPILED SASS (sm_100) =====

	.target	sm_100

	.elftype	@"ET_EXEC"


//--------------------- .note.nv.tkinfo           --------------------------
	.section	.note.nv.tkinfo,"",@"SHT_NOTE"
	.sectionflags	@"SHF_NOTE_NV_TKINFO"
	.tkinfo
        /*0018*/ 	.word	0x00000002
        /*0030*/ 	.string	""
        /*0030*/ 	.string	"ptxas"
        /*0030*/ 	.string	"Cuda compilation tools, release 13.0, V13.0.88"
        /*0030*/ 	.string	"Build cuda_13.0.r13.0/compiler.36424714_0"
        /*0030*/ 	.string	"-arch sm_100 -m 64 "



//--------------------- .note.nv.cuinfo           --------------------------
	.section	.note.nv.cuinfo,"",@"SHT_NOTE"
	.sectionflags	@"SHF_NOTE_NV_CUINFO"
        /*0018*/ 	.short	0x0002
        /*001a*/ 	.short	0x0064
        /*001c*/ 	.short	0x0082
	.zero		2


//--------------------- .nv.info                  --------------------------
	.section	.nv.info,"",@"SHT_CUDA_INFO"
	.align	4


	//----- nvinfo : EIATTR_REGCOUNT
	.align		4
        /*0000*/ 	.byte	0x04, 0x2f
        /*0002*/ 	.short	(.L_1 - .L_0)
	.align		4
.L_0:
        /*0004*/ 	.word	index@(_Z17conv_naive_kernelPdS_S_iiiiii)
        /*0008*/ 	.word	0x00000020


	//----- nvinfo : EIATTR_FRAME_SIZE
	.align		4
.L_1:
        /*000c*/ 	.byte	0x04, 0x11
        /*000e*/ 	.short	(.L_3 - .L_2)
	.align		4
.L_2:
        /*0010*/ 	.word	index@(_Z17conv_naive_kernelPdS_S_iiiiii)
        /*0014*/ 	.word	0x00000000


	//----- nvinfo : EIATTR_MIN_STACK_SIZE
	.align		4
.L_3:
        /*0018*/ 	.byte	0x04, 0x12
        /*001a*/ 	.short	(.L_5 - .L_4)
	.align		4
.L_4:
        /*001c*/ 	.word	index@(_Z17conv_naive_kernelPdS_S_iiiiii)
        /*0020*/ 	.word	0x00000000
.L_5:


//--------------------- .nv.compat                --------------------------
	.section	.nv.compat,"",@"SHT_CUDA_COMPAT_INFO"
	.align	4
        /*0000*/ 	.byte	0x02, 0x09, 0x00, 0x00, 0x02, 0x02, 0x01, 0x00, 0x02, 0x05, 0x05, 0x00, 0x03, 0x07, 0x01, 0x01
        /*0010*/ 	.byte	0x02, 0x03, 0x00, 0x00, 0x02, 0x06, 0x01, 0x00, 0x04, 0x0b, 0x08, 0x00, 0x01, 0x00, 0x00, 0x00
        /*0020*/ 	.byte	0x00, 0x00, 0x00, 0x00


//--------------------- .nv.info._Z17conv_naive_kernelPdS_S_iiiiii --------------------------
	.section	.nv.info._Z17conv_naive_kernelPdS_S_iiiiii,"",@"SHT_CUDA_INFO"
	.sectionflags	@""
	.align	4


	//----- nvinfo : EIATTR_CUDA_API_VERSION
	.align		4
        /*0000*/ 	.byte	0x04, 0x37
        /*0002*/ 	.short	(.L_7 - .L_6)
.L_6:
        /*0004*/ 	.word	0x00000082


	//----- nvinfo : EIATTR_KPARAM_INFO
	.align		4
.L_7:
        /*0008*/ 	.byte	0x04, 0x17
        /*000a*/ 	.short	(.L_9 - .L_8)
.L_8:
        /*000c*/ 	.word	0x00000000
        /*0010*/ 	.short	0x0008
        /*0012*/ 	.short	0x002c
        /*0014*/ 	.byte	0x00, 0xf0, 0x11, 0x00


	//----- nvinfo : EIATTR_KPARAM_INFO
	.align		4
.L_9:
        /*0018*/ 	.byte	0x04, 0x17
        /*001a*/ 	.short	(.L_11 - .L_10)
.L_10:
        /*001c*/ 	.word	0x00000000
        /*0020*/ 	.short	0x0007
        /*0022*/ 	.short	0x0028
        /*0024*/ 	.byte	0x00, 0xf0, 0x11, 0x00


	//----- nvinfo : EIATTR_KPARAM_INFO
	.align		4
.L_11:
        /*0028*/ 	.byte	0x04, 0x17
        /*002a*/ 	.short	(.L_13 - .L_12)
.L_12:
        /*002c*/ 	.word	0x00000000
        /*0030*/ 	.short	0x0006
        /*0032*/ 	.short	0x0024
        /*0034*/ 	.byte	0x00, 0xf0, 0x11, 0x00


	//----- nvinfo : EIATTR_KPARAM_INFO
	.align		4
.L_13:
        /*0038*/ 	.byte	0x04, 0x17
        /*003a*/ 	.short	(.L_15 - .L_14)
.L_14:
        /*003c*/ 	.word	0x00000000
        /*0040*/ 	.short	0x0005
        /*0042*/ 	.short	0x0020
        /*0044*/ 	.byte	0x00, 0xf0, 0x11, 0x00


	//----- nvinfo : EIATTR_KPARAM_INFO
	.align		4
.L_15:
        /*0048*/ 	.byte	0x04, 0x17
        /*004a*/ 	.short	(.L_17 - .L_16)
.L_16:
        /*004c*/ 	.word	0x00000000
        /*0050*/ 	.short	0x0004
        /*0052*/ 	.short	0x001c
        /*0054*/ 	.byte	0x00, 0xf0, 0x11, 0x00


	//----- nvinfo : EIATTR_KPARAM_INFO
	.align		4
.L_17:
        /*0058*/ 	.byte	0x04, 0x17
        /*005a*/ 	.short	(.L_19 - .L_18)
.L_18:
        /*005c*/ 	.word	0x00000000
        /*0060*/ 	.short	0x0003
        /*0062*/ 	.short	0x0018
        /*0064*/ 	.byte	0x00, 0xf0, 0x11, 0x00


	//----- nvinfo : EIATTR_KPARAM_INFO
	.align		4
.L_19:
        /*0068*/ 	.byte	0x04, 0x17
        /*006a*/ 	.short	(.L_21 - .L_20)
.L_20:
        /*006c*/ 	.word	0x00000000
        /*0070*/ 	.short	0x0002
        /*0072*/ 	.short	0x0010
        /*0074*/ 	.byte	0x00, 0xf5, 0x21, 0x00


	//----- nvinfo : EIATTR_KPARAM_INFO
	.align		4
.L_21:
        /*0078*/ 	.byte	0x04, 0x17
        /*007a*/ 	.short	(.L_23 - .L_22)
.L_22:
        /*007c*/ 	.word	0x00000000
        /*0080*/ 	.short	0x0001
        /*0082*/ 	.short	0x0008
        /*0084*/ 	.byte	0x00, 0xf5, 0x21, 0x00


	//----- nvinfo : EIATTR_KPARAM_INFO
	.align		4
.L_23:
        /*0088*/ 	.byte	0x04, 0x17
        /*008a*/ 	.short	(.L_25 - .L_24)
.L_24:
        /*008c*/ 	.word	0x00000000
        /*0090*/ 	.short	0x0000
        /*0092*/ 	.short	0x0000
        /*0094*/ 	.byte	0x00, 0xf5, 0x21, 0x00


	//----- nvinfo : EIATTR_SPARSE_MMA_MASK
	.align		4
.L_25:
        /*0098*/ 	.byte	0x03, 0x50
        /*009a*/ 	.short	0x0000


	//----- nvinfo : EIATTR_MAXREG_COUNT
	.align		4
        /*009c*/ 	.byte	0x03, 0x1b
        /*009e*/ 	.short	0x00ff


	//----- nvinfo : EIATTR_MERCURY_ISA_VERSION
	.align		4
        /*00a0*/ 	.byte	0x03, 0x5f
        /*00a2*/ 	.short	0x0101


	//----- nvinfo : EIATTR_VRC_CTA_INIT_COUNT
	.align		4
        /*00a4*/ 	.byte	0x02, 0x4a
	.zero		1
	.zero		1


	//----- nvinfo : EIATTR_EXIT_INSTR_OFFSETS
	.align		4
        /*00a8*/ 	.byte	0x04, 0x1c
        /*00aa*/ 	.short	(.L_27 - .L_26)


	//   ....[0]....
.L_26:
        /*00ac*/ 	.word	0x000009e0


	//----- nvinfo : EIATTR_CBANK_PARAM_SIZE
	.align		4
.L_27:
        /*00b0*/ 	.byte	0x03, 0x19
        /*00b2*/ 	.short	0x0030


	//----- nvinfo : EIATTR_PARAM_CBANK
	.align		4
        /*00b4*/ 	.byte	0x04, 0x0a
        /*00b6*/ 	.short	(.L_29 - .L_28)
	.align		4
.L_28:
        /*00b8*/ 	.word	index@(.nv.constant0._Z17conv_naive_kernelPdS_S_iiiiii)
        /*00bc*/ 	.short	0x0380
        /*00be*/ 	.short	0x0030


	//----- nvinfo : EIATTR_SW_WAR
	.align		4
.L_29:
        /*00c0*/ 	.byte	0x04, 0x36
        /*00c2*/ 	.short	(.L_31 - .L_30)
.L_30:
        /*00c4*/ 	.word	0x00000008
.L_31:


//--------------------- .nv.callgraph             --------------------------
	.section	.nv.callgraph,"",@"SHT_CUDA_CALLGRAPH"
	.align	4
	.sectionentsize	8
	.align		4
        /*0000*/ 	.word	0x00000000
	.align		4
        /*0004*/ 	.word	0xffffffff
	.align		4
        /*0008*/ 	.word	0x00000000
	.align		4
        /*000c*/ 	.word	0xfffffffe
	.align		4
        /*0010*/ 	.word	0x00000000
	.align		4
        /*0014*/ 	.word	0xfffffffd
	.align		4
        /*0018*/ 	.word	0x00000000
	.align		4
        /*001c*/ 	.word	0xfffffffc


//--------------------- .text._Z17conv_naive_kernelPdS_S_iiiiii --------------------------
	.section	.text._Z17conv_naive_kernelPdS_S_iiiiii,"ax",@progbits
	.align	128
        .global         _Z17conv_naive_kernelPdS_S_iiiiii
        .type           _Z17conv_naive_kernelPdS_S_iiiiii,@function
        .size           _Z17conv_naive_kernelPdS_S_iiiiii,(.L_x_8 - _Z17conv_naive_kernelPdS_S_iiiiii)
        .other          _Z17conv_naive_kernelPdS_S_iiiiii,@"STO_CUDA_ENTRY STV_DEFAULT"
_Z17conv_naive_kernelPdS_S_iiiiii:
.text._Z17conv_naive_kernelPdS_S_iiiiii:
[----:B------:R-:W-:Y:S08]  /*0000*/  LDC R1, c[0x0][0x37c] ;  /* 0x0000df00ff017b82 */ /* 0x000ff00000000800 */
[----:B------:R-:W0:Y:S01]  /*0010*/  LDC.64 R6, c[0x0][0x3a8] ;  /* 0x0000ea00ff067b82 */ /* 0x000e220000000a00 */
[----:B------:R-:W1:Y:S01]  /*0020*/  S2R R3, SR_TID.X ;  /* 0x0000000000037919 */ /* 0x000e620000002100 */
[----:B------:R-:W2:Y:S01]  /*0030*/  LDCU.64 UR12, c[0x0][0x358] ;  /* 0x00006b00ff0c77ac */ /* 0x000ea20008000a00 */
[----:B------:R-:W-:Y:S01]  /*0040*/  CS2R R18, SRZ ;  /* 0x0000000000127805 */ /* 0x000fe2000001ff00 */
[----:B------:R-:W3:Y:S04]  /*0050*/  S2R R5, SR_TID.Y ;  /* 0x0000000000057919 */ /* 0x000ee80000002200 */
[----:B------:R-:W4:Y:S08]  /*0060*/  LDC R8, c[0x0][0x398] ;  /* 0x0000e600ff087b82 */ /* 0x000f300000000800 */
[----:B------:R-:W1:Y:S08]  /*0070*/  S2UR UR4, SR_CTAID.X ;  /* 0x00000000000479c3 */ /* 0x000e700000002500 */
[----:B------:R-:W1:Y:S01]  /*0080*/  LDC R2, c[0x0][0x360] ;  /* 0x0000d800ff027b82 */ /* 0x000e620000000800 */
[----:B0-----:R-:W-:-:S04]  /*0090*/  VIMNMX R0, PT, PT, R6, R7, PT ;  /* 0x0000000706007248 */ /* 0x001fc80003fe0100 */
[----:B------:R-:W-:-:S03]  /*00a0*/  ISETP.GE.AND P0, PT, R0, 0x1, PT ;  /* 0x000000010000780c */ /* 0x000fc60003f06270 */
[----:B------:R-:W3:Y:S01]  /*00b0*/  S2UR UR5, SR_CTAID.Y ;  /* 0x00000000000579c3 */ /* 0x000ee20000002600 */
[----:B----4-:R-:W-:-:S07]  /*00c0*/  ISETP.LT.OR P0, PT, R8, 0x1, !P0 ;  /* 0x000000010800780c */ /* 0x010fce0004701670 */
[----:B------:R-:W3:Y:S01]  /*00d0*/  LDC R4, c[0x0][0x364] ;  /* 0x0000d900ff047b82 */ /* 0x000ee20000000800 */
[----:B-1----:R-:W-:-:S07]  /*00e0*/  IMAD R0, R2, UR4, R3 ;  /* 0x0000000402007c24 */ /* 0x002fce000f8e0203 */
[----:B------:R-:W0:Y:S01]  /*00f0*/  S2UR UR14, SR_CTAID.Z ;  /* 0x00000000000e79c3 */ /* 0x000e220000002700 */
[----:B---3--:R-:W-:Y:S01]  /*0100*/  IMAD R2, R4, UR5, R5 ;  /* 0x0000000504027c24 */ /* 0x008fe2000f8e0205 */
[----:B0-2---:R-:W-:Y:S06]  /*0110*/  @P0 BRA `(.L_x_0) ;  /* 0x0000000800140947 */ /* 0x005fec0003800000 */
[----:B------:R-:W0:Y:S01]  /*0120*/  LDCU.128 UR8, c[0x0][0x380] ;  /* 0x00007000ff0877ac */ /* 0x000e220008000c00 */
[C---:B------:R-:W-:Y:S02]  /*0130*/  LOP3.LUT R4, R7.reuse, 0x7, RZ, 0xc0, !PT ;  /* 0x0000000707047812 */ /* 0x040fe400078ec0ff */
[----:B------:R-:W-:Y:S02]  /*0140*/  CS2R R18, SRZ ;  /* 0x0000000000127805 */ /* 0x000fe4000001ff00 */
[C---:B------:R-:W-:Y:S01]  /*0150*/  LOP3.LUT R5, R7.reuse, 0x3, RZ, 0xc0, !PT ;  /* 0x0000000307057812 */ /* 0x040fe200078ec0ff */
[----:B------:R-:W1:Y:S01]  /*0160*/  LDCU UR4, c[0x0][0x3a0] ;  /* 0x00007400ff0477ac */ /* 0x000e620008000800 */
[----:B------:R-:W-:Y:S01]  /*0170*/  LOP3.LUT R6, R7, 0x7ffffff8, RZ, 0xc0, !PT ;  /* 0x7ffffff807067812 */ /* 0x000fe200078ec0ff */
[----:B------:R-:W-:Y:S01]  /*0180*/  IMAD.MOV.U32 R7, RZ, RZ, RZ ;  /* 0x000000ffff077224 */ /* 0x000fe200078e00ff */
[----:B0-----:R-:W-:Y:S02]  /*0190*/  UIADD3 UR7, UP0, UPT, UR10, -0x18, URZ ;  /* 0xffffffe80a077890 */ /* 0x001fe4000ff1e0ff */
[----:B------:R-:W-:-:S02]  /*01a0*/  UIADD3 UR5, UP1, UPT, UR8, 0x20, URZ ;  /* 0x0000002008057890 */ /* 0x000fc4000ff3e0ff */
[----:B-1----:R-:W-:Y:S02]  /*01b0*/  UIADD3 UR4, UPT, UPT, UR4, 0x2, URZ ;  /* 0x0000000204047890 */ /* 0x002fe4000fffe0ff */
[----:B------:R-:W-:Y:S02]  /*01c0*/  UIADD3.X UR8, UPT, UPT, UR11, -0x1, URZ, UP0, !UPT ;  /* 0xffffffff0b087890 */ /* 0x000fe400087fe4ff */
[----:B------:R-:W-:-:S12]  /*01d0*/  UIADD3.X UR6, UPT, UPT, URZ, UR9, URZ, UP1, !UPT ;  /* 0x00000009ff067290 */ /* 0x000fd80008ffe4ff */
.L_x_6:
[----:B------:R-:W0:Y:S01]  /*01e0*/  LDC R8, c[0x0][0x398] ;  /* 0x0000e600ff087b82 */ /* 0x000e220000000800 */
[----:B------:R-:W1:Y:S01]  /*01f0*/  LDCU UR9, c[0x0][0x39c] ;  /* 0x00007380ff0977ac */ /* 0x000e620008000800 */
[----:B------:R-:W-:-:S06]  /*0200*/  HFMA2 R23, -RZ, RZ, 0, 0 ;  /* 0x00000000ff177431 */ /* 0x000fcc00000001ff */
[----:B------:R-:W2:Y:S01]  /*0210*/  LDC R3, c[0x0][0x3a8] ;  /* 0x0000ea00ff037b82 */ /* 0x000ea20000000800 */
[----:B-1----:R-:W-:Y:S01]  /*0220*/  UIADD3 UR9, UPT, UPT, UR9, 0x2, URZ ;  /* 0x0000000209097890 */ /* 0x002fe2000fffe0ff */
[----:B0-----:R-:W-:-:S05]  /*0230*/  IMAD R24, R8, UR14, R7 ;  /* 0x0000000e08187c24 */ /* 0x001fca000f8e0207 */
[C---:B------:R-:W-:Y:S02]  /*0240*/  IMAD R22, R7.reuse, UR9, R2 ;  /* 0x0000000907167c24 */ /* 0x040fe4000f8e0202 */
[----:B------:R-:W-:Y:S02]  /*0250*/  VIADD R7, R7, 0x1 ;  /* 0x0000000107077836 */ /* 0x000fe40000000000 */
[----:B--2---:R-:W-:-:S03]  /*0260*/  IMAD R24, R24, R3, R3 ;  /* 0x0000000318187224 */ /* 0x004fc600078e0203 */
[----:B------:R-:W-:-:S13]  /*0270*/  ISETP.NE.AND P0, PT, R7, R8, PT ;  /* 0x000000080700720c */ /* 0x000fda0003f05270 */
.L_x_5:
[----:B------:R-:W0:Y:S01]  /*0280*/  LDC R8, c[0x0][0x3ac] ;  /* 0x0000eb00ff087b82 */ /* 0x000e220000000800 */
[----:B------:R-:W-:Y:S01]  /*0290*/  LOP3.LUT R3, RZ, R23, RZ, 0x33, !PT ;  /* 0x00000017ff037212 */ /* 0x000fe200078e33ff */
[----:B------:R-:W-:-:S03]  /*02a0*/  IMAD.IADD R9, R22, 0x1, R23 ;  /* 0x0000000116097824 */ /* 0x000fc600078e0217 */
[----:B------:R-:W-:Y:S01]  /*02b0*/  IADD3 R25, PT, PT, R24, R3, RZ ;  /* 0x0000000318197210 */ /* 0x000fe20007ffe0ff */
[----:B------:R-:W-:Y:S02]  /*02c0*/  IMAD R26, R9, UR4, R0 ;  /* 0x00000004091a7c24 */ /* 0x000fe4000f8e0200 */
[----:B------:R-:W-:Y:S01]  /*02d0*/  IMAD.MOV.U32 R3, RZ, RZ, RZ ;  /* 0x000000ffff037224 */ /* 0x000fe200078e00ff */
[----:B0-----:R-:W-:Y:S01]  /*02e0*/  ISETP.GE.U32.AND P1, PT, R8, 0x8, PT ;  /* 0x000000080800780c */ /* 0x001fe20003f26070 */
[----:B------:R-:W-:-:S12]  /*02f0*/  IMAD R25, R25, R8, R8 ;  /* 0x0000000819197224 */ /* 0x000fd800078e0208 */
[----:B------:R-:W-:Y:S05]  /*0300*/  @!P1 BRA `(.L_x_1) ;  /* 0x00000000009c9947 */ /* 0x000fea0003800000 */
[----:B------:R-:W-:Y:S01]  /*0310*/  IADD3 R3, PT, PT, R24, -R23, RZ ;  /* 0x8000001718037210 */ /* 0x000fe20007ffe0ff */
[----:B------:R-:W-:-:S04]  /*0320*/  IMAD.MOV R27, RZ, RZ, -R6 ;  /* 0x000000ffff1b7224 */ /* 0x000fc800078e0a06 */
[----:B------:R-:W-:-:S07]  /*0330*/  IMAD R3, R3, R8, -0x1 ;  /* 0xffffffff03037424 */ /* 0x000fce00078e0208 */
.L_x_2:
[----:B------:R-:W-:Y:S01]  /*0340*/  MOV R8, UR7 ;  /* 0x0000000700087c02 */ /* 0x000fe20008000f00 */
[----:B------:R-:W-:Y:S01]  /*0350*/  IMAD.U32 R9, RZ, RZ, UR8 ;  /* 0x00000008ff097e24 */ /* 0x000fe2000f8e00ff */
[----:B------:R-:W-:Y:S01]  /*0360*/  MOV R10, UR5 ;  /* 0x00000005000a7c02 */ /* 0x000fe20008000f00 */
[----:B------:R-:W-:Y:S02]  /*0370*/  IMAD.U32 R11, RZ, RZ, UR6 ;  /* 0x00000006ff0b7e24 */ /* 0x000fe4000f8e00ff */
[----:B------:R-:W-:-:S04]  /*0380*/  IMAD.WIDE R8, R3, 0x8, R8 ;  /* 0x0000000803087825 */ /* 0x000fc800078e0208 */
[----:B------:R-:W-:Y:S01]  /*0390*/  IMAD.WIDE R10, R26, 0x8, R10 ;  /* 0x000000081a0a7825 */ /* 0x000fe200078e020a */
[----:B------:R-:W2:Y:S04]  /*03a0*/  LDG.E.64 R16, desc[UR12][R8.64+0x18] ;  /* 0x0000180c08107981 */ /* 0x000ea8000c1e1b00 */
[----:B------:R-:W2:Y:S04]  /*03b0*/  LDG.E.64 R14, desc[UR12][R10.64+-0x20] ;  /* 0xffffe00c0a0e7981 */ /* 0x000ea8000c1e1b00 */
[----:B------:R-:W3:Y:S04]  /*03c0*/  LDG.E.64 R12, desc[UR12][R8.64+0x10] ;  /* 0x0000100c080c7981 */ /* 0x000ee8000c1e1b00 */
[----:B------:R-:W3:Y:S01]  /*03d0*/  LDG.E.64 R20, desc[UR12][R10.64+-0x18] ;  /* 0xffffe80c0a147981 */ /* 0x000ee2000c1e1b00 */
[----:B--2---:R-:W-:-:S03]  /*03e0*/  DFMA R14, R16, R14, R18 ;  /* 0x0000000e100e722b */ /* 0x004fc60000000012 */
[----:B------:R-:W2:Y:S04]  /*03f0*/  LDG.E.64 R18, desc[UR12][R8.64+0x8] ;  /* 0x0000080c08127981 */ /* 0x000ea8000c1e1b00 */
[----:B------:R-:W2:Y:S01]  /*0400*/  LDG.E.64 R16, desc[UR12][R10.64+-0x10] ;  /* 0xfffff00c0a107981 */ /* 0x000ea2000c1e1b00 */
[----:B---3--:R-:W-:-:S03]  /*0410*/  DFMA R20, R12, R20, R14 ;  /* 0x000000140c14722b */ /* 0x008fc6000000000e */
[----:B------:R-:W3:Y:S04]  /*0420*/  LDG.E.64 R14, desc[UR12][R8.64] ;  /* 0x0000000c080e7981 */ /* 0x000ee8000c1e1b00 */
[----:B------:R-:W3:Y:S01]  /*0430*/  LDG.E.64 R12, desc[UR12][R10.64+-0x8] ;  /* 0xfffff80c0a0c7981 */ /* 0x000ee2000c1e1b00 */
[----:B--2---:R-:W-:-:S03]  /*0440*/  DFMA R16, R18, R16, R20 ;  /* 0x000000101210722b */ /* 0x004fc60000000014 */
[----:B------:R-:W2:Y:S04]  /*0450*/  LDG.E.64 R18, desc[UR12][R8.64+-0x10] ;  /* 0xfffff00c08127981 */ /* 0x000ea8000c1e1b00 */
[----:B------:R-:W2:Y:S01]  /*0460*/  LDG.E.64 R20, desc[UR12][R10.64+0x8] ;  /* 0x0000080c0a147981 */ /* 0x000ea2000c1e1b00 */
[----:B---3--:R-:W-:-:S03]  /*0470*/  DFMA R12, R14, R12, R16 ;  /* 0x0000000c0e0c722b */ /* 0x008fc60000000010 */
[----:B------:R-:W3:Y:S04]  /*0480*/  LDG.E.64 R14, desc[UR12][R8.64+-0x8] ;  /* 0xfffff80c080e7981 */ /* 0x000ee8000c1e1b00 */
[----:B------:R-:W3:Y:S02]  /*0490*/  LDG.E.64 R16, desc[UR12][R10.64] ;  /* 0x0000000c0a107981 */ /* 0x000ee4000c1e1b00 */
[----:B---3--:R-:W-:Y:S02]  /*04a0*/  DFMA R12, R14, R16, R12 ;  /* 0x000000100e0c722b */ /* 0x008fe4000000000c */
[----:B------:R-:W3:Y:S04]  /*04b0*/  LDG.E.64 R14, desc[UR12][R8.64+-0x18] ;  /* 0xffffe80c080e7981 */ /* 0x000ee8000c1e1b00 */
[----:B------:R-:W4:Y:S02]  /*04c0*/  LDG.E.64 R16, desc[UR12][R8.64+-0x20] ;  /* 0xffffe00c08107981 */ /* 0x000f24000c1e1b00 */
[----:B--2---:R-:W-:-:S02]  /*04d0*/  DFMA R18, R18, R20, R12 ;  /* 0x000000141212722b */ /* 0x004fc4000000000c */
[----:B------:R-:W3:Y:S04]  /*04e0*/  LDG.E.64 R12, desc[UR12][R10.64+0x10] ;  /* 0x0000100c0a0c7981 */ /* 0x000ee8000c1e1b00 */
[----:B------:R-:W4:Y:S01]  /*04f0*/  LDG.E.64 R20, desc[UR12][R10.64+0x18] ;  /* 0x0000180c0a147981 */ /* 0x000f22000c1e1b00 */
[----:B------:R-:W-:-:S04]  /*0500*/  IADD3 R27, PT, PT, R27, 0x8, RZ ;  /* 0x000000081b1b7810 */ /* 0x000fc80007ffe0ff */
[----:B------:R-:W-:Y:S01]  /*0510*/  ISETP.NE.AND P1, PT, R27, RZ, PT ;  /* 0x000000ff1b00720c */ /* 0x000fe20003f25270 */
[----:B------:R-:W-:Y:S01]  /*0520*/  VIADD R3, R3, 0xfffffff8 ;  /* 0xfffffff803037836 */ /* 0x000fe20000000000 */
[----:B------:R-:W-:Y:S01]  /*0530*/  IADD3 R26, PT, PT, R26, 0x8, RZ ;  /* 0x000000081a1a7810 */ /* 0x000fe20007ffe0ff */
[----:B---3--:R-:W-:-:S08]  /*0540*/  DFMA R18, R14, R12, R18 ;  /* 0x0000000c0e12722b */ /* 0x008fd00000000012 */
[----:B----4-:R-:W-:Y:S02]  /*0550*/  DFMA R18, R16, R20, R18 ;  /* 0x000000141012722b */ /* 0x010fe40000000012 */
[----:B------:R-:W-:Y:S09]  /*0560*/  @P1 BRA `(.L_x_2) ;  /* 0xfffffffc00741947 */ /* 0x000ff2000383ffff */
[----:B------:R-:W-:-:S07]  /*0570*/  IMAD.MOV.U32 R3, RZ, RZ, R6 ;  /* 0x000000ffff037224 */ /* 0x000fce00078e0006 */
.L_x_1:
[----:B------:R-:W-:-:S13]  /*0580*/  ISETP.NE.AND P1, PT, R4, RZ, PT ;  /* 0x000000ff0400720c */ /* 0x000fda0003f25270 */
[----:B------:R-:W-:Y:S05]  /*0590*/  @!P1 BRA `(.L_x_3) ;  /* 0x0000000000e09947 */ /* 0x000fea0003800000 */
[----:B------:R-:W-:Y:S02]  /*05a0*/  IADD3 R8, PT, PT, R4, -0x1, RZ ;  /* 0xffffffff04087810 */ /* 0x000fe40007ffe0ff */
[----:B------:R-:W-:Y:S02]  /*05b0*/  ISETP.NE.AND P2, PT, R5, RZ, PT ;  /* 0x000000ff0500720c */ /* 0x000fe40003f45270 */
[----:B------:R-:W-:-:S13]  /*05c0*/  ISETP.GE.U32.AND P1, PT, R8, 0x3, PT ;  /* 0x000000030800780c */ /* 0x000fda0003f26070 */
[----:B------:R-:W-:Y:S05]  /*05d0*/  @!P1 BRA `(.L_x_4) ;  /* 0x0000000000589947 */ /* 0x000fea0003800000 */
[----:B------:R-:W0:Y:S01]  /*05e0*/  LDC.64 R14, c[0x0][0x388] ;  /* 0x0000e200ff0e7b82 */ /* 0x000e220000000a00 */
[----:B------:R-:W-:Y:S01]  /*05f0*/  IMAD.IADD R11, R22, 0x1, R23 ;  /* 0x00000001160b7824 */ /* 0x000fe200078e0217 */
[----:B------:R-:W-:-:S03]  /*0600*/  LOP3.LUT R10, RZ, R3, RZ, 0x33, !PT ;  /* 0x00000003ff0a7212 */ /* 0x000fc600078e33ff */
[----:B------:R-:W-:Y:S01]  /*0610*/  IMAD R12, R11, UR4, R0 ;  /* 0x000000040b0c7c24 */ /* 0x000fe2000f8e0200 */
[----:B------:R-:W-:Y:S02]  /*0620*/  IADD3 R11, PT, PT, R25, R10, RZ ;  /* 0x0000000a190b7210 */ /* 0x000fe40007ffe0ff */
[----:B------:R-:W1:Y:S01]  /*0630*/  LDC.64 R8, c[0x0][0x380] ;  /* 0x0000e000ff087b82 */ /* 0x000e620000000a00 */
[----:B------:R-:W-:Y:S02]  /*0640*/  IMAD.IADD R13, R12, 0x1, R3 ;  /* 0x000000010c0d7824 */ /* 0x000fe400078e0203 */
[----:B0-----:R-:W-:-:S05]  /*0650*/  IMAD.WIDE R14, R11, 0x8, R14 ;  /* 0x000000080b0e7825 */ /* 0x001fca00078e020e */
[----:B------:R-:W2:Y:S01]  /*0660*/  LDG.E.64 R16, desc[UR12][R14.64] ;  /* 0x0000000c0e107981 */ /* 0x000ea2000c1e1b00 */
[----:B-1----:R-:W-:-:S03]  /*0670*/  IMAD.WIDE R8, R13, 0x8, R8 ;  /* 0x000000080d087825 */ /* 0x002fc600078e0208 */
[----:B------:R-:W3:Y:S04]  /*0680*/  LDG.E.64 R10, desc[UR12][R14.64+-0x8] ;  /* 0xfffff80c0e0a7981 */ /* 0x000ee8000c1e1b00 */
[----:B------:R-:W2:Y:S04]  /*0690*/  LDG.E.64 R20, desc[UR12][R8.64] ;  /* 0x0000000c08147981 */ /* 0x000ea8000c1e1b00 */
[----:B------:R-:W3:Y:S04]  /*06a0*/  LDG.E.64 R12, desc[UR12][R8.64+0x8] ;  /* 0x0000080c080c7981 */ /* 0x000ee8000c1e1b00 */
[----:B------:R-:W4:Y:S04]  /*06b0*/  LDG.E.64 R26, desc[UR12][R14.64+-0x18] ;  /* 0xffffe80c0e1a7981 */ /* 0x000f28000c1e1b00 */
[----:B------:R-:W4:Y:S01]  /*06c0*/  LDG.E.64 R28, desc[UR12][R8.64+0x18] ;  /* 0x0000180c081c7981 */ /* 0x000f22000c1e1b00 */
[----:B--2---:R-:W-:-:S03]  /*06d0*/  DFMA R20, R16, R20, R18 ;  /* 0x000000141014722b */ /* 0x004fc60000000012 */
[----:B------:R-:W2:Y:S04]  /*06e0*/  LDG.E.64 R18, desc[UR12][R14.64+-0x10] ;  /* 0xfffff00c0e127981 */ /* 0x000ea8000c1e1b00 */
[----:B------:R-:W2:Y:S01]  /*06f0*/  LDG.E.64 R16, desc[UR12][R8.64+0x10] ;  /* 0x0000100c08107981 */ /* 0x000ea2000c1e1b00 */
[----:B---3--:R-:W-:Y:S01]  /*0700*/  DFMA R10, R10, R12, R20 ;  /* 0x0000000c0a0a722b */ /* 0x008fe20000000014 */
[----:B------:R-:W-:-:S07]  /*0710*/  IADD3 R3, PT, PT, R3, 0x4, RZ ;  /* 0x0000000403037810 */ /* 0x000fce0007ffe0ff */
[----:B--2---:R-:W-:-:S08]  /*0720*/  DFMA R18, R18, R16, R10 ;  /* 0x000000101212722b */ /* 0x004fd0000000000a */
[----:B----4-:R-:W-:-:S11]  /*0730*/  DFMA R18, R26, R28, R18 ;  /* 0x0000001c1a12722b */ /* 0x010fd60000000012 */
.L_x_4:
[----:B------:R-:W-:Y:S05]  /*0740*/  @!P2 BRA `(.L_x_3) ;  /* 0x000000000074a947 */ /* 0x000fea0003800000 */
[----:B------:R-:W0:Y:S01]  /*0750*/  LDC R8, c[0x0][0x3ac] ;  /* 0x0000eb00ff087b82 */ /* 0x000e220000000800 */
[----:B------:R-:W-:Y:S01]  /*0760*/  ISETP.NE.AND P1, PT, R5, 0x1, PT ;  /* 0x000000010500780c */ /* 0x000fe20003f25270 */
[----:B------:R-:W-:-:S04]  /*0770*/  IMAD.IADD R11, R22, 0x1, R23 ;  /* 0x00000001160b7824 */ /* 0x000fc800078e0217 */
[----:B------:R-:W-:Y:S02]  /*0780*/  IMAD R20, R11, UR4, R0 ;  /* 0x000000040b147c24 */ /* 0x000fe4000f8e0200 */
[----:B------:R-:W1:Y:S06]  /*0790*/  LDC.64 R16, c[0x0][0x388] ;  /* 0x0000e200ff107b82 */ /* 0x000e6c0000000a00 */
[----:B------:R-:W-:Y:S01]  /*07a0*/  @P1 LOP3.LUT R14, RZ, R3, RZ, 0x33, !PT ;  /* 0x00000003ff0e1212 */ /* 0x000fe200078e33ff */
[----:B------:R-:W-:Y:S01]  /*07b0*/  @P1 IMAD.IADD R21, R20, 0x1, R3 ;  /* 0x0000000114151824 */ /* 0x000fe200078e0203 */
[----:B------:R-:W2:Y:S01]  /*07c0*/  LDC.64 R12, c[0x0][0x380] ;  /* 0x0000e000ff0c7b82 */ /* 0x000ea20000000a00 */
[----:B------:R-:W-:-:S02]  /*07d0*/  @P1 IADD3 R3, PT, PT, R3, 0x2, RZ ;  /* 0x0000000203031810 */ /* 0x000fc40007ffe0ff */
[----:B------:R-:W-:Y:S02]  /*07e0*/  @P1 IADD3 R15, PT, PT, R25, R14, RZ ;  /* 0x0000000e190f1210 */ /* 0x000fe40007ffe0ff */
[----:B0-----:R-:W-:-:S03]  /*07f0*/  LOP3.LUT P2, RZ, R8, 0x1, RZ, 0xc0, !PT ;  /* 0x0000000108ff7812 */ /* 0x001fc6000784c0ff */
[----:B------:R-:W0:Y:S01]  /*0800*/  LDC.64 R10, c[0x0][0x380] ;  /* 0x0000e000ff0a7b82 */ /* 0x000e220000000a00 */
[----:B-1----:R-:W-:-:S07]  /*0810*/  @P1 IMAD.WIDE R16, R15, 0x8, R16 ;  /* 0x000000080f101825 */ /* 0x002fce00078e0210 */
[----:B------:R-:W1:Y:S01]  /*0820*/  LDC.64 R8, c[0x0][0x388] ;  /* 0x0000e200ff087b82 */ /* 0x000e620000000a00 */
[----:B--2---:R-:W-:Y:S01]  /*0830*/  @P1 IMAD.WIDE R12, R21, 0x8, R12 ;  /* 0x00000008150c1825 */ /* 0x004fe200078e020c */
[----:B------:R-:W2:Y:S01]  /*0840*/  @P1 LDG.E.64 R14, desc[UR12][R16.64] ;  /* 0x0000000c100e1981 */ /* 0x000ea2000c1e1b00 */
[----:B------:R-:W-:Y:S02]  /*0850*/  @P2 LOP3.LUT R26, RZ, R3, RZ, 0x33, !PT ;  /* 0x00000003ff1a2212 */ /* 0x000fe400078e33ff */
[----:B------:R-:W-:Y:S02]  /*0860*/  @P2 IMAD.IADD R29, R20, 0x1, R3 ;  /* 0x00000001141d2824 */ /* 0x000fe400078e0203 */
[----:B------:R-:W2:Y:S01]  /*0870*/  @P1 LDG.E.64 R20, desc[UR12][R12.64] ;  /* 0x0000000c0c141981 */ /* 0x000ea2000c1e1b00 */
[----:B------:R-:W-:-:S03]  /*0880*/  @P2 IADD3 R25, PT, PT, R25, R26, RZ ;  /* 0x0000001a19192210 */ /* 0x000fc60007ffe0ff */
[----:B------:R-:W3:Y:S01]  /*0890*/  @P1 LDG.E.64 R26, desc[UR12][R16.64+-0x8] ;  /* 0xfffff80c101a1981 */ /* 0x000ee2000c1e1b00 */
[----:B0-----:R-:W-:-:S03]  /*08a0*/  @P2 IMAD.WIDE R10, R29, 0x8, R10 ;  /* 0x000000081d0a2825 */ /* 0x001fc600078e020a */
[----:B------:R-:W3:Y:S01]  /*08b0*/  @P1 LDG.E.64 R12, desc[UR12][R12.64+0x8] ;  /* 0x0000080c0c0c1981 */ /* 0x000ee2000c1e1b00 */
[----:B-1----:R-:W-:-:S03]  /*08c0*/  @P2 IMAD.WIDE R8, R25, 0x8, R8 ;  /* 0x0000000819082825 */ /* 0x002fc600078e0208 */
[----:B------:R-:W4:Y:S04]  /*08d0*/  @P2 LDG.E.64 R10, desc[UR12][R10.64] ;  /* 0x0000000c0a0a2981 */ /* 0x000f28000c1e1b00 */
[----:B------:R-:W4:Y:S01]  /*08e0*/  @P2 LDG.E.64 R8, desc[UR12][R8.64] ;  /* 0x0000000c08082981 */ /* 0x000f22000c1e1b00 */
[----:B--2---:R-:W-:-:S08]  /*08f0*/  @P1 DFMA R14, R14, R20, R18 ;  /* 0x000000140e0e122b */ /* 0x004fd00000000012 */
[----:B---3--:R-:W-:-:S08]  /*0900*/  @P1 DFMA R18, R26, R12, R14 ;  /* 0x0000000c1a12122b */ /* 0x008fd0000000000e */
[----:B----4-:R-:W-:-:S11]  /*0910*/  @P2 DFMA R18, R8, R10, R18 ;  /* 0x0000000a0812222b */ /* 0x010fd60000000012 */
.L_x_3:
[----:B------:R-:W0:Y:S01]  /*0920*/  LDCU UR9, c[0x0][0x3a8] ;  /* 0x00007500ff0977ac */ /* 0x000e220008000800 */
[----:B------:R-:W-:-:S04]  /*0930*/  IADD3 R23, PT, PT, R23, 0x1, RZ ;  /* 0x0000000117177810 */ /* 0x000fc80007ffe0ff */
[----:B0-----:R-:W-:-:S13]  /*0940*/  ISETP.NE.AND P1, PT, R23, UR9, PT ;  /* 0x0000000917007c0c */ /* 0x001fda000bf25270 */
[----:B------:R-:W-:Y:S05]  /*0950*/  @P1 BRA `(.L_x_5) ;  /* 0xfffffff800481947 */ /* 0x000fea000383ffff */
[----:B------:R-:W-:Y:S05]  /*0960*/  @P0 BRA `(.L_x_6) ;  /* 0xfffffff8001c0947 */ /* 0x000fea000383ffff */
.L_x_0:
[----:B------:R-:W0:Y:S01]  /*0970*/  LDC R3, c[0x0][0x39c] ;  /* 0x0000e700ff037b82 */ /* 0x000e220000000800 */
[----:B------:R-:W1:Y:S07]  /*0980*/  LDCU UR4, c[0x0][0x3a0] ;  /* 0x00007400ff0477ac */ /* 0x000e6e0008000800 */
[----:B------:R-:W2:Y:S01]  /*0990*/  LDC.64 R4, c[0x0][0x390] ;  /* 0x0000e400ff047b82 */ /* 0x000ea20000000a00 */
[----:B0-----:R-:W-:-:S04]  /*09a0*/  IMAD R3, R3, UR14, R2 ;  /* 0x0000000e03037c24 */ /* 0x001fc8000f8e0202 */
[----:B-1----:R-:W-:-:S04]  /*09b0*/  IMAD R3, R3, UR4, R0 ;  /* 0x0000000403037c24 */ /* 0x002fc8000f8e0200 */
[----:B--2---:R-:W-:-:S05]  /*09c0*/  IMAD.WIDE R2, R3, 0x8, R4 ;  /* 0x0000000803027825 */ /* 0x004fca00078e0204 */
[----:B------:R-:W-:Y:S01]  /*09d0*/  STG.E.64 desc[UR12][R2.64], R18 ;  /* 0x0000001202007986 */ /* 0x000fe2000c101b0c */
[----:B------:R-:W-:Y:S05]  /*09e0*/  EXIT ;  /* 0x000000000000794d */ /* 0x000fea0003800000 */
.L_x_7:
[----:B------:R-:W-:-:S00]  /*09f0*/  BRA `(.L_x_7) ;  /* 0xfffffffc00fc7947 */ /* 0x000fc0000383ffff */
[----:B------:R-:W-:-:S00]  /*0a00*/  NOP ;  /* 0x0000000000007918 */ /* 0x000fc00000000000 */
[----:B------:R-:W-:-:S00]  /*0a10*/  NOP ;  /* 0x0000000000007918 */ /* 0x000fc00000000000 */
[----:B------:R-:W-:-:S00]  /*0a20*/  NOP ;  /* 0x0000000000007918 */ /* 0x000fc00000000000 */
[----:B------:R-:W-:-:S00]  /*0a30*/  NOP ;  /* 0x0000000000007918 */ /* 0x000fc00000000000 */
[----:B------:R-:W-:-:S00]  /*0a40*/  NOP ;  /* 0x0000000000007918 */ /* 0x000fc00000000000 */
[----:B------:R-:W-:-:S00]  /*0a50*/  NOP ;  /* 0x0000000000007918 */ /* 0x000fc00000000000 */
[----:B------:R-:W-:-:S00]  /*0a60*/  NOP ;  /* 0x0000000000007918 */ /* 0x000fc00000000000 */
[----:B------:R-:W-:-:S00]  /*0a70*/  NOP ;  /* 0x0000000000007918 */ /* 0x000fc00000000000 */
.L_x_8:


//--------------------- .nv.shared.reserved.0     --------------------------
	.section	.nv.shared.reserved.0,"aw",@nobits
	.weak		__nv_reservedSMEM_offset_0_alias
	.size		__nv_reservedSMEM_offset_0_alias, 0, 64
	.other		__nv_reservedSMEM_offset_0_alias,@"STO_CUDA_RESERVED_SHARED STV_DEFAULT"
__nv_reservedSMEM_offset_0_alias:
	.zero		0
	.zero		64


//--------------------- .nv.constant0._Z17conv_naive_kernelPdS_S_iiiiii --------------------------
	.section	.nv.constant0._Z17conv_naive_kernelPdS_S_iiiiii,"a",@progbits
	.sectionflags	@""
	.align	4
.nv.constant0._Z17conv_naive_kernelPdS_S_iiiiii:
	.zero		944


//--------------------- SYMBOLS --------------------------

	.type		.nv.reservedSmem.offset0,@object
	.size		.nv.reservedSmem.offset0,0x4
